	.headerflags	@"EF_CUDA_TEXMODE_UNIFIED EF_CUDA_64BIT_ADDRESS EF_CUDA_ACCELERATORS EF_CUDA_SM90 EF_CUDA_VIRTUAL_SM(EF_CUDA_SM90)"
	.elftype	@"ET_EXEC"


//--------------------- .nv.info                  --------------------------
	.section	.nv.info,"",@"SHT_CUDA_INFO"
	.align	4


	//----- nvinfo : EIATTR_REGCOUNT
	.align		4
        /*0000*/ 	.byte	0x04, 0x2f
        /*0002*/ 	.short	(.L_1 - .L_0)
	.align		4
.L_0:
        /*0004*/ 	.word	index@(triton_per_fused__softmax_3)
        /*0008*/ 	.word	0x0000001e


	//----- nvinfo : EIATTR_MIN_STACK_SIZE
	.align		4
.L_1:
        /*000c*/ 	.byte	0x04, 0x12
        /*000e*/ 	.short	(.L_3 - .L_2)
	.align		4
.L_2:
        /*0010*/ 	.word	index@(triton_per_fused__softmax_3)
        /*0014*/ 	.word	0x00000000


	//----- nvinfo : EIATTR_FRAME_SIZE
	.align		4
.L_3:
        /*0018*/ 	.byte	0x04, 0x11
        /*001a*/ 	.short	(.L_5 - .L_4)
	.align		4
.L_4:
        /*001c*/ 	.word	index@(triton_per_fused__softmax_3)
        /*0020*/ 	.word	0x00000000


	//----- nvinfo : EIATTR_MIN_STACK_SIZE
	.align		4
.L_5:
        /*0024*/ 	.byte	0x04, 0x12
        /*0026*/ 	.short	(.L_7 - .L_6)
	.align		4
.L_6:
        /*0028*/ 	.word	index@(triton_per_fused__softmax_3)
        /*002c*/ 	.word	0x00000000
.L_7:


//--------------------- .nv.info.triton_per_fused__softmax_3 --------------------------
	.section	.nv.info.triton_per_fused__softmax_3,"",@"SHT_CUDA_INFO"
	.sectionflags	@""
	.align	4


	//----- nvinfo : EIATTR_CUDA_API_VERSION
	.align		4
        /*0000*/ 	.byte	0x04, 0x37
        /*0002*/ 	.short	(.L_9 - .L_8)
.L_8:
        /*0004*/ 	.word	0x0000007c


	//----- nvinfo : EIATTR_KPARAM_INFO
	.align		4
.L_9:
        /*0008*/ 	.byte	0x04, 0x17
        /*000a*/ 	.short	(.L_11 - .L_10)
.L_10:
        /*000c*/ 	.word	0x00000000
        /*0010*/ 	.short	0x0002
        /*0012*/ 	.short	0x000c
        /*0014*/ 	.byte	0x00, 0xf0, 0x11, 0x00


	//----- nvinfo : EIATTR_KPARAM_INFO
	.align		4
.L_11:
        /*0018*/ 	.byte	0x04, 0x17
        /*001a*/ 	.short	(.L_13 - .L_12)
.L_12:
        /*001c*/ 	.word	0x00000000
        /*0020*/ 	.short	0x0001
        /*0022*/ 	.short	0x0008
        /*0024*/ 	.byte	0x00, 0xf0, 0x11, 0x00


	//----- nvinfo : EIATTR_KPARAM_INFO
	.align		4
.L_13:
        /*0028*/ 	.byte	0x04, 0x17
        /*002a*/ 	.short	(.L_15 - .L_14)
.L_14:
        /*002c*/ 	.word	0x00000000
        /*0030*/ 	.short	0x0000
        /*0032*/ 	.short	0x0000
        /*0034*/ 	.byte	0x00, 0xf4, 0x21, 0x00


	//----- nvinfo : EIATTR_SPARSE_MMA_MASK
	.align		4
.L_15:
        /*0038*/ 	.byte	0x03, 0x50
        /*003a*/ 	.short	0x0000


	//----- nvinfo : EIATTR_MAXREG_COUNT
	.align		4
        /*003c*/ 	.byte	0x03, 0x1b
        /*003e*/ 	.short	0x00ff


	//----- nvinfo : EIATTR_COOP_GROUP_MASK_REGIDS
	.align		4
        /*0040*/ 	.byte	0x04, 0x29
        /*0042*/ 	.short	(.L_17 - .L_16)


	//   ....[0]....
.L_16:
        /*0044*/ 	.word	0xffffffff


	//   ....[1]....
        /*0048*/ 	.word	0xffffffff


	//   ....[2]....
        /*004c*/ 	.word	0xffffffff


	//   ....[3]....
        /*0050*/ 	.word	0xffffffff


	//   ....[4]....
        /*0054*/ 	.word	0xffffffff


	//   ....[5]....
        /*0058*/ 	.word	0xffffffff


	//   ....[6]....
        /*005c*/ 	.word	0xffffffff


	//   ....[7]....
        /*0060*/ 	.word	0xffffffff


	//----- nvinfo : EIATTR_COOP_GROUP_INSTR_OFFSETS
	.align		4
.L_17:
        /*0064*/ 	.byte	0x04, 0x28
        /*0066*/ 	.short	(.L_19 - .L_18)


	//   ....[0]....
.L_18:
        /*0068*/ 	.word	0x00000360


	//   ....[1]....
        /*006c*/ 	.word	0x000003d0


	//   ....[2]....
        /*0070*/ 	.word	0x00000400


	//   ....[3]....
        /*0074*/ 	.word	0x00000450


	//   ....[4]....
        /*0078*/ 	.word	0x000007c0


	//   ....[5]....
        /*007c*/ 	.word	0x00000840


	//   ....[6]....
        /*0080*/ 	.word	0x00000850


	//   ....[7]....
        /*0084*/ 	.word	0x00000880


	//----- nvinfo : EIATTR_EXIT_INSTR_OFFSETS
	.align		4
.L_19:
        /*0088*/ 	.byte	0x04, 0x1c
        /*008a*/ 	.short	(.L_21 - .L_20)


	//   ....[0]....
.L_20:
        /*008c*/ 	.word	0x00000ad0


	//   ....[1]....
        /*0090*/ 	.word	0x00000af0


	//----- nvinfo : EIATTR_REQNTID
	.align		4
.L_21:
        /*0094*/ 	.byte	0x04, 0x10
        /*0096*/ 	.short	(.L_23 - .L_22)
.L_22:
        /*0098*/ 	.word	0x00000100
        /*009c*/ 	.word	0x00000001
        /*00a0*/ 	.word	0x00000001


	//----- nvinfo : EIATTR_CBANK_PARAM_SIZE
	.align		4
.L_23:
        /*00a4*/ 	.byte	0x03, 0x19
        /*00a6*/ 	.short	0x0010


	//----- nvinfo : EIATTR_PARAM_CBANK
	.align		4
        /*00a8*/ 	.byte	0x04, 0x0a
        /*00aa*/ 	.short	(.L_25 - .L_24)
	.align		4
.L_24:
        /*00ac*/ 	.word	index@(.nv.constant0.triton_per_fused__softmax_3)
        /*00b0*/ 	.short	0x0210
        /*00b2*/ 	.short	0x0010


	//----- nvinfo : EIATTR_SW_WAR
	.align		4
.L_25:
        /*00b4*/ 	.byte	0x04, 0x36
        /*00b6*/ 	.short	(.L_27 - .L_26)
.L_26:
        /*00b8*/ 	.word	0x00000008
.L_27:


//--------------------- .nv.callgraph             --------------------------
	.section	.nv.callgraph,"",@"SHT_CUDA_CALLGRAPH"
	.align	4
	.sectionentsize	8
	.align		4
        /*0000*/ 	.word	0x00000000
	.align		4
        /*0004*/ 	.word	0xffffffff
	.align		4
        /*0008*/ 	.word	0x00000000
	.align		4
        /*000c*/ 	.word	0xfffffffe
	.align		4
        /*0010*/ 	.word	0x00000000
	.align		4
        /*0014*/ 	.word	0xfffffffd
	.align		4
        /*0018*/ 	.word	0x00000000
	.align		4
        /*001c*/ 	.word	0xfffffffc


//--------------------- .text.triton_per_fused__softmax_3 --------------------------
	.section	.text.triton_per_fused__softmax_3,"ax",@progbits
	.align	128
        .global         triton_per_fused__softmax_3
        .type           triton_per_fused__softmax_3,@function
        .size           triton_per_fused__softmax_3,(.L_x_1 - triton_per_fused__softmax_3)
        .other          triton_per_fused__softmax_3,@"STO_CUDA_ENTRY STV_DEFAULT"
triton_per_fused__softmax_3:
.text.triton_per_fused__softmax_3:
[----:B------:R-:W0:Y:S02]  /*0000*/  LDC R1, c[0x0][0x28] ;  /* 0x00000a00ff017b82 */ /* 0x000e240000000800 */
[----:B------:R-:W1:Y:S01]  /*0010*/  S2R R4, SR_TID.X ;  /* 0x0000000000047919 */ /* 0x000e620000002100 */
[----:B------:R-:W2:Y:S01]  /*0020*/  S2UR UR4, SR_CTAID.X ;  /* 0x00000000000479c3 */ /* 0x000ea20000002500 */
[----:B------:R-:W-:Y:S02]  /*0030*/  CS2R R8, SRZ ;  /* 0x0000000000087805 */ /* 0x000fe4000001ff00 */
[----:B------:R-:W-:-:S05]  /*0040*/  CS2R R10, SRZ ;  /* 0x00000000000a7805 */ /* 0x000fca000001ff00 */
[----:B------:R-:W3:Y:S01]  /*0050*/  LDC.64 R2, c[0x0][0x210] ;  /* 0x00008400ff027b82 */ /* 0x000ee20000000a00 */
[----:B--2---:R-:W-:Y:S01]  /*0060*/  USHF.L.U32 UR4, UR4, 0x7, URZ ;  /* 0x0000000704047899 */ /* 0x004fe2000800063f */
[----:B-1----:R-:W-:Y:S02]  /*0070*/  SHF.R.U32.HI R0, RZ, 0x2, R4 ;  /* 0x00000002ff007819 */ /* 0x002fe40000011604 */
[----:B------:R-:W-:Y:S02]  /*0080*/  SHF.L.U32 R4, R4, 0x2, RZ ;  /* 0x0000000204047819 */ /* 0x000fe400000006ff */
[----:B------:R-:W-:Y:S02]  /*0090*/  SGXT.U32 R0, R0, 0x6 ;  /* 0x000000060000781a */ /* 0x000fe40000000000 */
[----:B------:R-:W-:Y:S02]  /*00a0*/  LOP3.LUT R5, R4, 0xc, RZ, 0xc0, !PT ;  /* 0x0000000c04057812 */ /* 0x000fe400078ec0ff */
[----:B------:R-:W-:Y:S01]  /*00b0*/  LOP3.LUT R0, R0, UR4, RZ, 0xfc, !PT ;  /* 0x0000000400007c12 */ /* 0x000fe2000f8efcff */
[----:B------:R-:W-:-:S03]  /*00c0*/  ULDC.64 UR4, c[0x0][0x208] ;  /* 0x0000820000047ab9 */ /* 0x000fc60000000a00 */
[C---:B------:R-:W-:Y:S02]  /*00d0*/  ISETP.GE.AND P1, PT, R0.reuse, 0x100, PT ;  /* 0x000001000000780c */ /* 0x040fe40003f26270 */
[----:B------:R-:W-:-:S05]  /*00e0*/  LEA R13, R0, R5, 0x4 ;  /* 0x00000005000d7211 */ /* 0x000fca00078e20ff */
[----:B---3--:R-:W-:-:S06]  /*00f0*/  IMAD.WIDE R12, R13, 0x4, R2 ;  /* 0x000000040d0c7825 */ /* 0x008fcc00078e0202 */
[----:B------:R-:W2:Y:S01]  /*0100*/  @!P1 LDG.E.128 R8, desc[UR4][R12.64] ;  /* 0x000000040c089981 */ /* 0x000ea2000c1e1d00 */
[----:B------:R-:W-:Y:S02]  /*0110*/  LOP3.LUT R0, R0, 0x40, RZ, 0xfc, !PT ;  /* 0x0000004000007812 */ /* 0x000fe400078efcff */
[----:B------:R-:W-:Y:S02]  /*0120*/  CS2R R6, SRZ ;  /* 0x0000000000067805 */ /* 0x000fe4000001ff00 */
[C---:B------:R-:W-:Y:S02]  /*0130*/  ISETP.GE.AND P0, PT, R0.reuse, 0x100, PT ;  /* 0x000001000000780c */ /* 0x040fe40003f06270 */
[----:B------:R-:W-:-:S05]  /*0140*/  LEA R5, R0, R5, 0x4 ;  /* 0x0000000500057211 */ /* 0x000fca00078e20ff */
[----:B------:R-:W-:Y:S01]  /*0150*/  IMAD.WIDE R2, R5, 0x4, R2 ;  /* 0x0000000405027825 */ /* 0x000fe200078e0202 */
[----:B------:R-:W-:-:S06]  /*0160*/  CS2R R4, SRZ ;  /* 0x0000000000047805 */ /* 0x000fcc000001ff00 */
[----:B------:R-:W3:Y:S01]  /*0170*/  @!P0 LDG.E.128 R4, desc[UR4][R2.64] ;  /* 0x0000000402048981 */ /* 0x000ee2000c1e1d00 */
[----:B--2---:R-:W-:Y:S02]  /*0180*/  SEL R9, R9, RZ, !P1 ;  /* 0x000000ff09097207 */ /* 0x004fe40004800000 */
[----:B------:R-:W-:Y:S02]  /*0190*/  SEL R15, R8, RZ, !P1 ;  /* 0x000000ff080f7207 */ /* 0x000fe40004800000 */
[----:B------:R-:W-:Y:S02]  /*01a0*/  FSEL R19, R9, -INF , !P1 ;  /* 0xff80000009137808 */ /* 0x000fe40004800000 */
[----:B------:R-:W-:Y:S02]  /*01b0*/  FSEL R0, R15, -INF , !P1 ;  /* 0xff8000000f007808 */ /* 0x000fe40004800000 */
[----:B------:R-:W-:Y:S02]  /*01c0*/  SEL R17, R10, RZ, !P1 ;  /* 0x000000ff0a117207 */ /* 0x000fe40004800000 */
[----:B------:R-:W-:-:S02]  /*01d0*/  FSETP.GT.AND P2, PT, R0, R19, PT ;  /* 0x000000130000720b */ /* 0x000fc40003f44000 */
[----:B------:R-:W-:Y:S02]  /*01e0*/  FSETP.NAN.AND P3, PT, R0, R0, PT ;  /* 0x000000000000720b */ /* 0x000fe40003f68000 */
[----:B------:R-:W-:Y:S02]  /*01f0*/  FSEL R23, R17, -INF , !P1 ;  /* 0xff80000011177808 */ /* 0x000fe40004800000 */
[----:B------:R-:W-:Y:S02]  /*0200*/  SEL R21, R11, RZ, !P1 ;  /* 0x000000ff0b157207 */ /* 0x000fe40004800000 */
[----:B---3--:R-:W-:Y:S02]  /*0210*/  SEL R5, R5, RZ, !P0 ;  /* 0x000000ff05057207 */ /* 0x008fe40004000000 */
[----:B------:R-:W-:-:S03]  /*0220*/  FSEL R25, R21, -INF , !P1 ;  /* 0xff80000015197808 */ /* 0x000fc60004800000 */
[----:B------:R-:W-:Y:S02]  /*0230*/  @!P2 FSEL R0, R0, R19, P3 ;  /* 0x000000130000a208 */ /* 0x000fe40001800000 */
[----:B------:R-:W-:Y:S02]  /*0240*/  SEL R19, R4, RZ, !P0 ;  /* 0x000000ff04137207 */ /* 0x000fe40004000000 */
[C---:B------:R-:W-:Y:S02]  /*0250*/  FSETP.GT.AND P2, PT, R0.reuse, R23, PT ;  /* 0x000000170000720b */ /* 0x040fe40003f44000 */
[----:B------:R-:W-:Y:S02]  /*0260*/  FSEL R4, R19, -INF , !P0 ;  /* 0xff80000013047808 */ /* 0x000fe40004000000 */
[----:B------:R-:W-:Y:S02]  /*0270*/  FSEL R27, R5, -INF , !P0 ;  /* 0xff800000051b7808 */ /* 0x000fe40004000000 */
[----:B------:R-:W-:-:S02]  /*0280*/  FSETP.NAN.AND P3, PT, R0, R0, PT ;  /* 0x000000000000720b */ /* 0x000fc40003f68000 */
[----:B------:R-:W-:Y:S02]  /*0290*/  FSETP.GT.AND P4, PT, R4, R27, PT ;  /* 0x0000001b0400720b */ /* 0x000fe40003f84000 */
[----:B------:R-:W-:Y:S02]  /*02a0*/  SEL R11, R6, RZ, !P0 ;  /* 0x000000ff060b7207 */ /* 0x000fe40004000000 */
[----:B------:R-:W-:Y:S02]  /*02b0*/  SEL R7, R7, RZ, !P0 ;  /* 0x000000ff07077207 */ /* 0x000fe40004000000 */
[----:B------:R-:W-:Y:S02]  /*02c0*/  @!P2 FSEL R0, R0, R23, P3 ;  /* 0x000000170000a208 */ /* 0x000fe40001800000 */
[----:B------:R-:W-:Y:S02]  /*02d0*/  FSETP.NAN.AND P3, PT, R4, R4, PT ;  /* 0x000000040400720b */ /* 0x000fe40003f68000 */
[----:B------:R-:W-:-:S02]  /*02e0*/  FSETP.GT.AND P2, PT, R0, R25, PT ;  /* 0x000000190000720b */ /* 0x000fc40003f44000 */
[----:B------:R-:W-:Y:S02]  /*02f0*/  FSEL R23, R11, -INF , !P0 ;  /* 0xff8000000b177808 */ /* 0x000fe40004000000 */
[----:B------:R-:W-:Y:S02]  /*0300*/  @!P4 FSEL R4, R4, R27, P3 ;  /* 0x0000001b0404c208 */ /* 0x000fe40001800000 */
[----:B------:R-:W-:Y:S02]  /*0310*/  FSETP.NAN.AND P3, PT, R0, R0, PT ;  /* 0x000000000000720b */ /* 0x000fe40003f68000 */
[----:B------:R-:W-:-:S05]  /*0320*/  FSETP.GT.AND P4, PT, R4, R23, PT ;  /* 0x000000170400720b */ /* 0x000fca0003f84000 */
[----:B------:R-:W-:Y:S02]  /*0330*/  @!P2 FSEL R0, R0, R25, P3 ;  /* 0x000000190000a208 */ /* 0x000fe40001800000 */
[C---:B------:R-:W-:Y:S02]  /*0340*/  FSETP.NAN.AND P2, PT, R4.reuse, R4, PT ;  /* 0x000000040400720b */ /* 0x040fe40003f48000 */
[----:B------:R-:W-:Y:S01]  /*0350*/  FSEL R25, R7, -INF , !P0 ;  /* 0xff80000007197808 */ /* 0x000fe20004000000 */
[----:B------:R-:W1:Y:S03]  /*0360*/  SHFL.BFLY PT, R27, R0, 0x2, 0x1f ;  /* 0x0c401f00001b7f89 */ /* 0x000e6600000e0000 */
[----:B------:R-:W-:-:S04]  /*0370*/  @!P4 FSEL R4, R4, R23, P2 ;  /* 0x000000170404c208 */ /* 0x000fc80001000000 */
[C---:B------:R-:W-:Y:S02]  /*0380*/  FSETP.GT.AND P2, PT, R4.reuse, R25, PT ;  /* 0x000000190400720b */ /* 0x040fe40003f44000 */
[----:B------:R-:W-:-:S11]  /*0390*/  FSETP.NAN.AND P3, PT, R4, R4, PT ;  /* 0x000000040400720b */ /* 0x000fd60003f68000 */
[----:B------:R-:W-:Y:S02]  /*03a0*/  @!P2 FSEL R4, R4, R25, P3 ;  /* 0x000000190404a208 */ /* 0x000fe40001800000 */
[C---:B------:R-:W-:Y:S02]  /*03b0*/  FSETP.NAN.AND P3, PT, R0.reuse, R0, PT ;  /* 0x000000000000720b */ /* 0x040fe40003f68000 */
[----:B-1----:R-:W-:Y:S01]  /*03c0*/  FSETP.GT.AND P2, PT, R0, R27, PT ;  /* 0x0000001b0000720b */ /* 0x002fe20003f44000 */
[----:B------:R-:W1:-:S12]  /*03d0*/  SHFL.BFLY PT, R25, R4, 0x2, 0x1f ;  /* 0x0c401f0004197f89 */ /* 0x000e5800000e0000 */
[----:B------:R-:W-:Y:S02]  /*03e0*/  @!P2 FSEL R0, R0, R27, P3 ;  /* 0x0000001b0000a208 */ /* 0x000fe40001800000 */
[----:B------:R-:W-:-:S03]  /*03f0*/  FSETP.NAN.AND P3, PT, R4, R4, PT ;  /* 0x000000040400720b */ /* 0x000fc60003f68000 */
[----:B------:R-:W2:Y:S01]  /*0400*/  SHFL.BFLY PT, R23, R0, 0x1, 0x1f ;  /* 0x0c201f0000177f89 */ /* 0x000ea200000e0000 */
[----:B-1----:R-:W-:-:S13]  /*0410*/  FSETP.GT.AND P2, PT, R4, R25, PT ;  /* 0x000000190400720b */ /* 0x002fda0003f44000 */
[----:B------:R-:W-:Y:S02]  /*0420*/  @!P2 FSEL R4, R4, R25, P3 ;  /* 0x000000190404a208 */ /* 0x000fe40001800000 */
[C---:B------:R-:W-:Y:S02]  /*0430*/  FSETP.NAN.AND P3, PT, R0.reuse, R0, PT ;  /* 0x000000000000720b */ /* 0x040fe40003f68000 */
[----:B--2---:R-:W-:Y:S01]  /*0440*/  FSETP.GT.AND P2, PT, R0, R23, PT ;  /* 0x000000170000720b */ /* 0x004fe20003f44000 */
[----:B------:R-:W1:Y:S01]  /*0450*/  SHFL.BFLY PT, R25, R4, 0x1, 0x1f ;  /* 0x0c201f0004197f89 */ /* 0x000e6200000e0000 */
[----:B------:R-:W-:-:S11]  /*0460*/  FSETP.NAN.AND P5, PT, R4, R4, PT ;  /* 0x000000040400720b */ /* 0x000fd60003fa8000 */
[----:B------:R-:W-:-:S05]  /*0470*/  @!P2 FSEL R0, R0, R23, P3 ;  /* 0x000000170000a208 */ /* 0x000fca0001800000 */
[--C-:B------:R-:W-:Y:S01]  /*0480*/  FADD R15, R15, -R0.reuse ;  /* 0x800000000f0f7221 */ /* 0x100fe20000000000 */
[--C-:B------:R-:W-:Y:S01]  /*0490*/  FADD R9, R9, -R0.reuse ;  /* 0x8000000009097221 */ /* 0x100fe20000000000 */
[--C-:B------:R-:W-:Y:S01]  /*04a0*/  FADD R17, R17, -R0.reuse ;  /* 0x8000000011117221 */ /* 0x100fe20000000000 */
[----:B------:R-:W-:Y:S01]  /*04b0*/  FADD R21, R21, -R0 ;  /* 0x8000000015157221 */ /* 0x000fe20000000000 */
[----:B------:R-:W-:Y:S01]  /*04c0*/  FMUL R15, R15, 1.4426950216293334961 ;  /* 0x3fb8aa3b0f0f7820 */ /* 0x000fe20000400000 */
[----:B------:R-:W-:Y:S01]  /*04d0*/  FMUL R9, R9, 1.4426950216293334961 ;  /* 0x3fb8aa3b09097820 */ /* 0x000fe20000400000 */
[----:B------:R-:W-:Y:S01]  /*04e0*/  FMUL R6, R17, 1.4426950216293334961 ;  /* 0x3fb8aa3b11067820 */ /* 0x000fe20000400000 */
[----:B-1----:R-:W-:Y:S01]  /*04f0*/  FSETP.GT.AND P4, PT, R4, R25, PT ;  /* 0x000000190400720b */ /* 0x002fe20003f84000 */
[----:B------:R-:W-:Y:S01]  /*0500*/  FMUL R21, R21, 1.4426950216293334961 ;  /* 0x3fb8aa3b15157820 */ /* 0x000fe20000400000 */
[----:B------:R-:W-:Y:S02]  /*0510*/  FSETP.GEU.AND P6, PT, R15, -126, PT ;  /* 0xc2fc00000f00780b */ /* 0x000fe40003fce000 */
[----:B------:R-:W-:-:S02]  /*0520*/  FSETP.GEU.AND P2, PT, R9, -126, PT ;  /* 0xc2fc00000900780b */ /* 0x000fc40003f4e000 */
[----:B------:R-:W-:-:S07]  /*0530*/  FSETP.GEU.AND P3, PT, R6, -126, PT ;  /* 0xc2fc00000600780b */ /* 0x000fce0003f6e000 */
[----:B------:R-:W-:Y:S02]  /*0540*/  @!P4 FSEL R4, R4, R25, P5 ;  /* 0x000000190404c208 */ /* 0x000fe40002800000 */
[----:B------:R-:W-:Y:S01]  /*0550*/  @!P6 FMUL R15, R15, 0.5 ;  /* 0x3f0000000f0fe820 */ /* 0x000fe20000400000 */
[----:B------:R-:W-:Y:S01]  /*0560*/  FSETP.GEU.AND P4, PT, R21, -126, PT ;  /* 0xc2fc00001500780b */ /* 0x000fe20003f8e000 */
[----:B------:R-:W-:Y:S01]  /*0570*/  @!P2 FMUL R9, R9, 0.5 ;  /* 0x3f0000000909a820 */ /* 0x000fe20000400000 */
[--C-:B------:R-:W-:Y:S01]  /*0580*/  FADD R19, R19, -R4.reuse ;  /* 0x8000000413137221 */ /* 0x100fe20000000000 */
[----:B------:R1:W2:Y:S01]  /*0590*/  MUFU.EX2 R0, R15 ;  /* 0x0000000f00007308 */ /* 0x0002a20000000800 */
[----:B------:R-:W-:Y:S01]  /*05a0*/  @!P3 FMUL R6, R6, 0.5 ;  /* 0x3f0000000606b820 */ /* 0x000fe20000400000 */
[--C-:B------:R-:W-:Y:S01]  /*05b0*/  FADD R5, R5, -R4.reuse ;  /* 0x8000000405057221 */ /* 0x100fe20000000000 */
[----:B------:R-:W-:Y:S01]  /*05c0*/  FMUL R8, R19, 1.4426950216293334961 ;  /* 0x3fb8aa3b13087820 */ /* 0x000fe20000400000 */
[--C-:B------:R-:W-:Y:S01]  /*05d0*/  FADD R11, R11, -R4.reuse ;  /* 0x800000040b0b7221 */ /* 0x100fe20000000000 */
[----:B------:R-:W-:Y:S01]  /*05e0*/  FADD R4, R7, -R4 ;  /* 0x8000000407047221 */ /* 0x000fe20000000000 */
[----:B------:R-:W-:-:S02]  /*05f0*/  FMUL R5, R5, 1.4426950216293334961 ;  /* 0x3fb8aa3b05057820 */ /* 0x000fc40000400000 */
[----:B------:R-:W3:Y:S01]  /*0600*/  MUFU.EX2 R9, R9 ;  /* 0x0000000900097308 */ /* 0x000ee20000000800 */
[----:B------:R-:W-:Y:S01]  /*0610*/  FSETP.GEU.AND P5, PT, R8, -126, PT ;  /* 0xc2fc00000800780b */ /* 0x000fe20003fae000 */
[----:B-1----:R-:W-:Y:S01]  /*0620*/  FMUL R15, R11, 1.4426950216293334961 ;  /* 0x3fb8aa3b0b0f7820 */ /* 0x002fe20000400000 */
[----:B------:R-:W-:Y:S01]  /*0630*/  FMUL R4, R4, 1.4426950216293334961 ;  /* 0x3fb8aa3b04047820 */ /* 0x000fe20000400000 */
[----:B------:R-:W-:Y:S01]  /*0640*/  @!P4 FMUL R21, R21, 0.5 ;  /* 0x3f0000001515c820 */ /* 0x000fe20000400000 */
[----:B--2---:R-:W-:-:S03]  /*0650*/  @!P6 FMUL R0, R0, R0 ;  /* 0x000000000000e220 */ /* 0x004fc60000400000 */
[----:B------:R-:W1:Y:S01]  /*0660*/  MUFU.EX2 R6, R6 ;  /* 0x0000000600067308 */ /* 0x000e620000000800 */
[----:B------:R-:W-:-:S05]  /*0670*/  FSETP.GEU.AND P6, PT, R5, -126, PT ;  /* 0xc2fc00000500780b */ /* 0x000fca0003fce000 */
[----:B------:R-:W-:Y:S01]  /*0680*/  @!P5 FMUL R8, R8, 0.5 ;  /* 0x3f0000000808d820 */ /* 0x000fe20000400000 */
[----:B---3--:R-:W-:Y:S01]  /*0690*/  @!P2 FMUL R9, R9, R9 ;  /* 0x000000090909a220 */ /* 0x008fe20000400000 */
[----:B------:R-:W-:Y:S01]  /*06a0*/  FSETP.GEU.AND P2, PT, R15, -126, PT ;  /* 0xc2fc00000f00780b */ /* 0x000fe20003f4e000 */
[----:B------:R-:W2:Y:S02]  /*06b0*/  MUFU.EX2 R7, R21 ;  /* 0x0000001500077308 */ /* 0x000ea40000000800 */
[----:B------:R-:W-:-:S03]  /*06c0*/  FADD R17, R0, R9 ;  /* 0x0000000900117221 */ /* 0x000fc60000000000 */
[----:B------:R-:W-:Y:S01]  /*06d0*/  @!P6 FMUL R5, R5, 0.5 ;  /* 0x3f0000000505e820 */ /* 0x000fe20000400000 */
[----:B-1----:R-:W-:Y:S01]  /*06e0*/  @!P3 FMUL R6, R6, R6 ;  /* 0x000000060606b220 */ /* 0x002fe20000400000 */
[----:B------:R-:W-:Y:S01]  /*06f0*/  FSETP.GEU.AND P3, PT, R4, -126, PT ;  /* 0xc2fc00000400780b */ /* 0x000fe20003f6e000 */
[----:B------:R-:W1:Y:S02]  /*0700*/  MUFU.EX2 R8, R8 ;  /* 0x0000000800087308 */ /* 0x000e640000000800 */
[----:B------:R-:W-:Y:S02]  /*0710*/  FADD R16, R6, R17 ;  /* 0x0000001106107221 */ /* 0x000fe40000000000 */
[----:B------:R-:W-:Y:S01]  /*0720*/  @!P2 FMUL R15, R15, 0.5 ;  /* 0x3f0000000f0fa820 */ /* 0x000fe20000400000 */
[----:B--2---:R-:W-:-:S03]  /*0730*/  @!P4 FMUL R7, R7, R7 ;  /* 0x000000070707c220 */ /* 0x004fc60000400000 */
[----:B------:R-:W2:Y:S01]  /*0740*/  MUFU.EX2 R11, R5 ;  /* 0x00000005000b7308 */ /* 0x000ea20000000800 */
[----:B------:R-:W-:-:S03]  /*0750*/  FADD R16, R7, R16 ;  /* 0x0000001007107221 */ /* 0x000fc60000000000 */
[----:B------:R-:W-:Y:S01]  /*0760*/  @!P3 FMUL R4, R4, 0.5 ;  /* 0x3f0000000404b820 */ /* 0x000fe20000400000 */
[----:B-1----:R-:W-:-:S03]  /*0770*/  @!P5 FMUL R8, R8, R8 ;  /* 0x000000080808d220 */ /* 0x002fc60000400000 */
[----:B------:R1:W3:Y:S01]  /*0780*/  MUFU.EX2 R10, R15 ;  /* 0x0000000f000a7308 */ /* 0x0002e20000000800 */
[----:B------:R-:W-:Y:S01]  /*0790*/  FSEL R16, R16, RZ, !P1 ;  /* 0x000000ff10107208 */ /* 0x000fe20004800000 */
[----:B--2---:R-:W-:-:S06]  /*07a0*/  @!P6 FMUL R11, R11, R11 ;  /* 0x0000000b0b0be220 */ /* 0x004fcc0000400000 */
[----:B------:R-:W2:Y:S01]  /*07b0*/  MUFU.EX2 R14, R4 ;  /* 0x00000004000e7308 */ /* 0x000ea20000000800 */
[----:B-1----:R-:W1:Y:S01]  /*07c0*/  SHFL.BFLY PT, R15, R16, 0x2, 0x1f ;  /* 0x0c401f00100f7f89 */ /* 0x002e6200000e0000 */
[----:B------:R-:W-:Y:S01]  /*07d0*/  FADD R5, R8, R11 ;  /* 0x0000000b08057221 */ /* 0x000fe20000000000 */
[----:B---3--:R-:W-:-:S04]  /*07e0*/  @!P2 FMUL R10, R10, R10 ;  /* 0x0000000a0a0aa220 */ /* 0x008fc80000400000 */
[----:B------:R-:W-:Y:S01]  /*07f0*/  FADD R5, R10, R5 ;  /* 0x000000050a057221 */ /* 0x000fe20000000000 */
[----:B--2---:R-:W-:-:S04]  /*0800*/  @!P3 FMUL R14, R14, R14 ;  /* 0x0000000e0e0eb220 */ /* 0x004fc80000400000 */
[----:B------:R-:W-:-:S05]  /*0810*/  FADD R5, R14, R5 ;  /* 0x000000050e057221 */ /* 0x000fca0000000000 */
[----:B------:R-:W-:Y:S01]  /*0820*/  FSEL R5, R5, RZ, !P0 ;  /* 0x000000ff05057208 */ /* 0x000fe20004000000 */
[----:B-1----:R-:W-:-:S04]  /*0830*/  FADD R15, R16, R15 ;  /* 0x0000000f100f7221 */ /* 0x002fc80000000000 */
[----:B------:R-:W1:Y:S04]  /*0840*/  SHFL.BFLY PT, R18, R5, 0x2, 0x1f ;  /* 0x0c401f0005127f89 */ /* 0x000e6800000e0000 */
[----:B------:R-:W2:Y:S01]  /*0850*/  SHFL.BFLY PT, R4, R15, 0x1, 0x1f ;  /* 0x0c201f000f047f89 */ /* 0x000ea200000e0000 */
[----:B-1----:R-:W-:Y:S01]  /*0860*/  FADD R18, R5, R18 ;  /* 0x0000001205127221 */ /* 0x002fe20000000000 */
[----:B--2---:R-:W-:-:S04]  /*0870*/  FADD R4, R15, R4 ;  /* 0x000000040f047221 */ /* 0x004fc80000000000 */
[----:B------:R-:W1:Y:S01]  /*0880*/  SHFL.BFLY PT, R17, R18, 0x1, 0x1f ;  /* 0x0c201f0012117f89 */ /* 0x000e6200000e0000 */
[C---:B------:R-:W-:Y:S02]  /*0890*/  FSETP.GT.AND P2, PT, |R4|.reuse, 8.50705917302346158658e+37, PT ;  /* 0x7e8000000400780b */ /* 0x040fe40003f44200 */
[----:B------:R-:W-:-:S11]  /*08a0*/  FSETP.GEU.AND P4, PT, |R4|, 1.175494350822287508e-38, PT ;  /* 0x008000000400780b */ /* 0x000fd60003f8e200 */
[----:B------:R-:W-:Y:S01]  /*08b0*/  @P2 FMUL R4, R4, 0.25 ;  /* 0x3e80000004042820 */ /* 0x000fe20000400000 */
[----:B------:R-:W-:Y:S01]  /*08c0*/  @P2 FMUL R0, R0, 0.25 ;  /* 0x3e80000000002820 */ /* 0x000fe20000400000 */
[----:B------:R-:W-:Y:S01]  /*08d0*/  @P2 FMUL R9, R9, 0.25 ;  /* 0x3e80000009092820 */ /* 0x000fe20000400000 */
[----:B------:R-:W-:Y:S01]  /*08e0*/  @P2 FMUL R6, R6, 0.25 ;  /* 0x3e80000006062820 */ /* 0x000fe20000400000 */
[----:B------:R-:W-:Y:S01]  /*08f0*/  @!P4 FMUL R4, R4, 16777216 ;  /* 0x4b8000000404c820 */ /* 0x000fe20000400000 */
[----:B------:R-:W-:Y:S01]  /*0900*/  @P2 FMUL R7, R7, 0.25 ;  /* 0x3e80000007072820 */ /* 0x000fe20000400000 */
[----:B------:R-:W-:Y:S01]  /*0910*/  @!P4 FMUL R0, R0, 16777216 ;  /* 0x4b8000000000c820 */ /* 0x000fe20000400000 */
[----:B-1----:R-:W-:Y:S01]  /*0920*/  FADD R17, R18, R17 ;  /* 0x0000001112117221 */ /* 0x002fe20000000000 */
[----:B------:R-:W1:Y:S01]  /*0930*/  MUFU.RCP R15, R4 ;  /* 0x00000004000f7308 */ /* 0x000e620000001000 */
[----:B------:R-:W-:Y:S01]  /*0940*/  @!P4 FMUL R9, R9, 16777216 ;  /* 0x4b8000000909c820 */ /* 0x000fe20000400000 */
[----:B------:R-:W-:Y:S01]  /*0950*/  @!P4 FMUL R6, R6, 16777216 ;  /* 0x4b8000000606c820 */ /* 0x000fe20000400000 */
[----:B------:R-:W-:Y:S01]  /*0960*/  @!P4 FMUL R7, R7, 16777216 ;  /* 0x4b8000000707c820 */ /* 0x000fe20000400000 */
[----:B------:R-:W-:-:S02]  /*0970*/  FSETP.GT.AND P3, PT, |R17|, 8.50705917302346158658e+37, PT ;  /* 0x7e8000001100780b */ /* 0x000fc40003f64200 */
[----:B------:R-:W-:Y:S01]  /*0980*/  FSETP.GEU.AND P5, PT, |R17|, 1.175494350822287508e-38, PT ;  /* 0x008000001100780b */ /* 0x000fe20003fae200 */
[C---:B-1----:R-:W-:Y:S01]  /*0990*/  FMUL R4, R15.reuse, R0 ;  /* 0x000000000f047220 */ /* 0x042fe20000400000 */
[----:B------:R-:W-:-:S09]  /*09a0*/  FMUL R5, R15, R9 ;  /* 0x000000090f057220 */ /* 0x000fd20000400000 */
[----:B------:R-:W-:Y:S01]  /*09b0*/  @P3 FMUL R17, R17, 0.25 ;  /* 0x3e80000011113820 */ /* 0x000fe20000400000 */
[----:B------:R-:W-:Y:S01]  /*09c0*/  @P3 FMUL R11, R11, 0.25 ;  /* 0x3e8000000b0b3820 */ /* 0x000fe20000400000 */
[C---:B------:R-:W-:Y:S01]  /*09d0*/  FMUL R6, R15.reuse, R6 ;  /* 0x000000060f067220 */ /* 0x040fe20000400000 */
[----:B------:R-:W-:Y:S01]  /*09e0*/  FMUL R7, R15, R7 ;  /* 0x000000070f077220 */ /* 0x000fe20000400000 */
[----:B------:R-:W-:Y:S01]  /*09f0*/  @!P5 FMUL R17, R17, 16777216 ;  /* 0x4b8000001111d820 */ /* 0x000fe20000400000 */
[----:B------:R-:W-:Y:S01]  /*0a00*/  @P3 FMUL R8, R8, 0.25 ;  /* 0x3e80000008083820 */ /* 0x000fe20000400000 */
[----:B------:R-:W-:Y:S01]  /*0a10*/  @P3 FMUL R10, R10, 0.25 ;  /* 0x3e8000000a0a3820 */ /* 0x000fe20000400000 */
[----:B------:R-:W-:Y:S01]  /*0a20*/  @P3 FMUL R14, R14, 0.25 ;  /* 0x3e8000000e0e3820 */ /* 0x000fe20000400000 */
[----:B------:R-:W-:Y:S01]  /*0a30*/  @!P5 FMUL R11, R11, 16777216 ;  /* 0x4b8000000b0bd820 */ /* 0x000fe20000400000 */
[----:B------:R-:W-:Y:S01]  /*0a40*/  @!P5 FMUL R8, R8, 16777216 ;  /* 0x4b8000000808d820 */ /* 0x000fe20000400000 */
[----:B------:R-:W1:Y:S01]  /*0a50*/  MUFU.RCP R17, R17 ;  /* 0x0000001100117308 */ /* 0x000e620000001000 */
[----:B------:R-:W-:Y:S01]  /*0a60*/  @!P5 FMUL R10, R10, 16777216 ;  /* 0x4b8000000a0ad820 */ /* 0x000fe20000400000 */
[----:B------:R-:W-:Y:S01]  /*0a70*/  @!P5 FMUL R14, R14, 16777216 ;  /* 0x4b8000000e0ed820 */ /* 0x000fe20000400000 */
[----:B------:R2:W-:Y:S01]  /*0a80*/  @!P1 STG.E.128 desc[UR4][R12.64], R4 ;  /* 0x000000040c009986 */ /* 0x0005e2000c101d04 */
[C---:B-1----:R-:W-:Y:S01]  /*0a90*/  FMUL R9, R17.reuse, R11 ;  /* 0x0000000b11097220 */ /* 0x042fe20000400000 */
[C---:B------:R-:W-:Y:S01]  /*0aa0*/  FMUL R8, R17.reuse, R8 ;  /* 0x0000000811087220 */ /* 0x040fe20000400000 */
[C---:B------:R-:W-:Y:S01]  /*0ab0*/  FMUL R10, R17.reuse, R10 ;  /* 0x0000000a110a7220 */ /* 0x040fe20000400000 */
[----:B------:R-:W-:Y:S01]  /*0ac0*/  FMUL R11, R17, R14 ;  /* 0x0000000e110b7220 */ /* 0x000fe20000400000 */
[----:B------:R-:W-:Y:S06]  /*0ad0*/  @P0 EXIT ;  /* 0x000000000000094d */ /* 0x000fec0003800000 */
[----:B------:R-:W-:Y:S01]  /*0ae0*/  STG.E.128 desc[UR4][R2.64], R8 ;  /* 0x0000000802007986 */ /* 0x000fe2000c101d04 */
[----:B------:R-:W-:Y:S05]  /*0af0*/  EXIT ;  /* 0x000000000000794d */ /* 0x000fea0003800000 */
.L_x_0:
[----:B------:R-:W-:-:S00]  /*0b00*/  BRA `(.L_x_0) ;  /* 0xfffffffc00fc7947 */ /* 0x000fc0000383ffff */
[----:B------:R-:W-:-:S00]  /*0b10*/  NOP ;  /* 0x0000000000007918 */ /* 0x000fc00000000000 */
        /* <DEDUP_REMOVED lines=14> */
.L_x_1:


//--------------------- .nv.constant0.triton_per_fused__softmax_3 --------------------------
	.section	.nv.constant0.triton_per_fused__softmax_3,"a",@progbits
	.sectionflags	@""
	.align	4
.nv.constant0.triton_per_fused__softmax_3:
	.zero		544
